	.headerflags	@"EF_CUDA_TEXMODE_UNIFIED EF_CUDA_64BIT_ADDRESS EF_CUDA_ACCELERATORS EF_CUDA_SM90 EF_CUDA_VIRTUAL_SM(EF_CUDA_SM90)"
	.elftype	@"ET_EXEC"


//--------------------- .nv.info                  --------------------------
	.section	.nv.info,"",@"SHT_CUDA_INFO"
	.align	4


	//----- nvinfo : EIATTR_REGCOUNT
	.align		4
        /*0000*/ 	.byte	0x04, 0x2f
        /*0002*/ 	.short	(.L_1 - .L_0)
	.align		4
.L_0:
        /*0004*/ 	.word	index@(triton_poi_fused_convolution_relu_8)
        /*0008*/ 	.word	0x00000012


	//----- nvinfo : EIATTR_MIN_STACK_SIZE
	.align		4
.L_1:
        /*000c*/ 	.byte	0x04, 0x12
        /*000e*/ 	.short	(.L_3 - .L_2)
	.align		4
.L_2:
        /*0010*/ 	.word	index@(triton_poi_fused_convolution_relu_8)
        /*0014*/ 	.word	0x00000000


	//----- nvinfo : EIATTR_FRAME_SIZE
	.align		4
.L_3:
        /*0018*/ 	.byte	0x04, 0x11
        /*001a*/ 	.short	(.L_5 - .L_4)
	.align		4
.L_4:
        /*001c*/ 	.word	index@(triton_poi_fused_convolution_relu_8)
        /*0020*/ 	.word	0x00000000


	//----- nvinfo : EIATTR_MIN_STACK_SIZE
	.align		4
.L_5:
        /*0024*/ 	.byte	0x04, 0x12
        /*0026*/ 	.short	(.L_7 - .L_6)
	.align		4
.L_6:
        /*0028*/ 	.word	index@(triton_poi_fused_convolution_relu_8)
        /*002c*/ 	.word	0x00000000
.L_7:


//--------------------- .nv.info.triton_poi_fused_convolution_relu_8 --------------------------
	.section	.nv.info.triton_poi_fused_convolution_relu_8,"",@"SHT_CUDA_INFO"
	.sectionflags	@""
	.align	4


	//----- nvinfo : EIATTR_CUDA_API_VERSION
	.align		4
        /*0000*/ 	.byte	0x04, 0x37
        /*0002*/ 	.short	(.L_9 - .L_8)
.L_8:
        /*0004*/ 	.word	0x0000007c


	//----- nvinfo : EIATTR_KPARAM_INFO
	.align		4
.L_9:
        /*0008*/ 	.byte	0x04, 0x17
        /*000a*/ 	.short	(.L_11 - .L_10)
.L_10:
        /*000c*/ 	.word	0x00000000
        /*0010*/ 	.short	0x0002
        /*0012*/ 	.short	0x0010
        /*0014*/ 	.byte	0x00, 0xf0, 0x11, 0x00


	//----- nvinfo : EIATTR_KPARAM_INFO
	.align		4
.L_11:
        /*0018*/ 	.byte	0x04, 0x17
        /*001a*/ 	.short	(.L_13 - .L_12)
.L_12:
        /*001c*/ 	.word	0x00000000
        /*0020*/ 	.short	0x0001
        /*0022*/ 	.short	0x0008
        /*0024*/ 	.byte	0x00, 0xf4, 0x21, 0x00


	//----- nvinfo : EIATTR_KPARAM_INFO
	.align		4
.L_13:
        /*0028*/ 	.byte	0x04, 0x17
        /*002a*/ 	.short	(.L_15 - .L_14)
.L_14:
        /*002c*/ 	.word	0x00000000
        /*0030*/ 	.short	0x0000
        /*0032*/ 	.short	0x0000
        /*0034*/ 	.byte	0x00, 0xf4, 0x21, 0x00


	//----- nvinfo : EIATTR_SPARSE_MMA_MASK
	.align		4
.L_15:
        /*0038*/ 	.byte	0x03, 0x50
        /*003a*/ 	.short	0x0000


	//----- nvinfo : EIATTR_MAXREG_COUNT
	.align		4
        /*003c*/ 	.byte	0x03, 0x1b
        /*003e*/ 	.short	0x00ff


	//----- nvinfo : EIATTR_EXIT_INSTR_OFFSETS
	.align		4
        /*0040*/ 	.byte	0x04, 0x1c
        /*0042*/ 	.short	(.L_17 - .L_16)


	//   ....[0]....
.L_16:
        /*0044*/ 	.word	0x000002d0


	//----- nvinfo : EIATTR_REQNTID
	.align		4
.L_17:
        /*0048*/ 	.byte	0x04, 0x10
        /*004a*/ 	.short	(.L_19 - .L_18)
.L_18:
        /*004c*/ 	.word	0x00000080
        /*0050*/ 	.word	0x00000001
        /*0054*/ 	.word	0x00000001


	//----- nvinfo : EIATTR_CBANK_PARAM_SIZE
	.align		4
.L_19:
        /*0058*/ 	.byte	0x03, 0x19
        /*005a*/ 	.short	0x0014


	//----- nvinfo : EIATTR_PARAM_CBANK
	.align		4
        /*005c*/ 	.byte	0x04, 0x0a
        /*005e*/ 	.short	(.L_21 - .L_20)
	.align		4
.L_20:
        /*0060*/ 	.word	index@(.nv.constant0.triton_poi_fused_convolution_relu_8)
        /*0064*/ 	.short	0x0210
        /*0066*/ 	.short	0x0014


	//----- nvinfo : EIATTR_SW_WAR
	.align		4
.L_21:
        /*0068*/ 	.byte	0x04, 0x36
        /*006a*/ 	.short	(.L_23 - .L_22)
.L_22:
        /*006c*/ 	.word	0x00000008
.L_23:


//--------------------- .nv.callgraph             --------------------------
	.section	.nv.callgraph,"",@"SHT_CUDA_CALLGRAPH"
	.align	4
	.sectionentsize	8
	.align		4
        /*0000*/ 	.word	0x00000000
	.align		4
        /*0004*/ 	.word	0xffffffff
	.align		4
        /*0008*/ 	.word	0x00000000
	.align		4
        /*000c*/ 	.word	0xfffffffe
	.align		4
        /*0010*/ 	.word	0x00000000
	.align		4
        /*0014*/ 	.word	0xfffffffd
	.align		4
        /*0018*/ 	.word	0x00000000
	.align		4
        /*001c*/ 	.word	0xfffffffc


//--------------------- .text.triton_poi_fused_convolution_relu_8 --------------------------
	.section	.text.triton_poi_fused_convolution_relu_8,"ax",@progbits
	.align	128
        .global         triton_poi_fused_convolution_relu_8
        .type           triton_poi_fused_convolution_relu_8,@function
        .size           triton_poi_fused_convolution_relu_8,(.L_x_1 - triton_poi_fused_convolution_relu_8)
        .other          triton_poi_fused_convolution_relu_8,@"STO_CUDA_ENTRY STV_DEFAULT"
triton_poi_fused_convolution_relu_8:
.text.triton_poi_fused_convolution_relu_8:
[----:B------:R-:W-:Y:S01]  /*0000*/  LDC R1, c[0x0][0x28] ;  /* 0x00000a00ff017b82 */ /* 0x000fe20000000800 */
[----:B------:R-:W1:Y:S07]  /*0010*/  S2R R0, SR_TID.X ;  /* 0x0000000000007919 */ /* 0x000e6e0000002100 */
[----:B------:R-:W2:Y:S01]  /*0020*/  LDC.64 R4, c[0x0][0x218] ;  /* 0x00008600ff047b82 */ /* 0x000ea20000000a00 */
[----:B------:R-:W-:Y:S01]  /*0030*/  ULDC.64 UR4, c[0x0][0x208] ;  /* 0x0000820000047ab9 */ /* 0x000fe20000000a00 */
[----:B------:R-:W3:Y:S06]  /*0040*/  S2R R7, SR_CTAID.X ;  /* 0x0000000000077919 */ /* 0x000eec0000002500 */
[----:B------:R-:W4:Y:S01]  /*0050*/  LDC.64 R2, c[0x0][0x210] ;  /* 0x00008400ff027b82 */ /* 0x000f220000000a00 */
[----:B-1----:R-:W-:Y:S01]  /*0060*/  IMAD.SHL.U32 R0, R0, 0x4, RZ ;  /* 0x0000000400007824 */ /* 0x002fe200078e00ff */
[----:B---3--:R-:W-:-:S04]  /*0070*/  SHF.R.S32.HI R6, RZ, 0x15, R7 ;  /* 0x00000015ff067819 */ /* 0x008fc80000011407 */
[----:B------:R-:W-:-:S05]  /*0080*/  LOP3.LUT R0, R0, 0x1fc, RZ, 0xc0, !PT ;  /* 0x000001fc00007812 */ /* 0x000fca00078ec0ff */
[----:B------:R-:W-:Y:S01]  /*0090*/  IMAD R7, R7, 0x400, R0 ;  /* 0x0000040007077824 */ /* 0x000fe200078e0200 */
[----:B------:R-:W-:-:S03]  /*00a0*/  SGXT R0, R6, 0x1 ;  /* 0x000000010600781a */ /* 0x000fc60000000200 */
[----:B----4-:R-:W-:Y:S01]  /*00b0*/  IMAD.WIDE R2, R7, 0x4, R2 ;  /* 0x0000000407027825 */ /* 0x010fe200078e0202 */
[----:B------:R-:W-:-:S04]  /*00c0*/  LEA.HI R0, R0, R7, RZ, 0x6 ;  /* 0x0000000700007211 */ /* 0x000fc800078f30ff */
[----:B------:R-:W-:Y:S01]  /*00d0*/  LOP3.LUT R0, R0, 0xffffffc0, RZ, 0xc0, !PT ;  /* 0xffffffc000007812 */ /* 0x000fe200078ec0ff */
[----:B------:R-:W3:Y:S04]  /*00e0*/  LDG.E.128 R12, desc[UR4][R2.64+0x800] ;  /* 0x00080004020c7981 */ /* 0x000ee8000c1e1d00 */
[----:B------:R-:W-:-:S04]  /*00f0*/  IMAD.IADD R9, R7, 0x1, -R0 ;  /* 0x0000000107097824 */ /* 0x000fc800078e0a00 */
[----:B--2---:R-:W-:Y:S02]  /*0100*/  IMAD.WIDE R4, R9, 0x4, R4 ;  /* 0x0000000409047825 */ /* 0x004fe400078e0204 */
[----:B------:R-:W2:Y:S04]  /*0110*/  LDG.E.128 R8, desc[UR4][R2.64] ;  /* 0x0000000402087981 */ /* 0x000ea8000c1e1d00 */
[----:B------:R-:W3:Y:S02]  /*0120*/  LDG.E.EL.128 R4, desc[UR4][R4.64] ;  /* 0x0000000404047981 */ /* 0x000ee4000c2e1d00 */
[CC--:B---3--:R-:W-:Y:S01]  /*0130*/  FSETP.GEU.AND P6, PT, R12.reuse, -R4.reuse, PT ;  /* 0x800000040c00720b */ /* 0x0c8fe20003fce000 */
[--C-:B------:R-:W-:Y:S01]  /*0140*/  FADD R12, R12, R4.reuse ;  /* 0x000000040c0c7221 */ /* 0x100fe20000000000 */
[C---:B--2---:R-:W-:Y:S01]  /*0150*/  FSETP.GEU.AND P2, PT, R8.reuse, -R4, PT ;  /* 0x800000040800720b */ /* 0x044fe20003f4e000 */
[----:B------:R-:W-:Y:S01]  /*0160*/  FADD R8, R8, R4 ;  /* 0x0000000408087221 */ /* 0x000fe20000000000 */
[----:B------:R-:W-:-:S02]  /*0170*/  FSETP.GEU.AND P5, PT, R13, -R5, PT ;  /* 0x800000050d00720b */ /* 0x000fc40003fae000 */
[----:B------:R-:W-:Y:S01]  /*0180*/  SEL R4, R12, RZ, P6 ;  /* 0x000000ff0c047207 */ /* 0x000fe20003000000 */
[----:B------:R-:W-:Y:S01]  /*0190*/  FADD R13, R13, R5 ;  /* 0x000000050d0d7221 */ /* 0x000fe20000000000 */
[CC--:B------:R-:W-:Y:S01]  /*01a0*/  FSETP.GEU.AND P4, PT, R14.reuse, -R6.reuse, PT ;  /* 0x800000060e00720b */ /* 0x0c0fe20003f8e000 */
[--C-:B------:R-:W-:Y:S01]  /*01b0*/  FADD R14, R14, R6.reuse ;  /* 0x000000060e0e7221 */ /* 0x100fe20000000000 */
[C---:B------:R-:W-:Y:S01]  /*01c0*/  FSETP.GEU.AND P3, PT, R15.reuse, -R7, PT ;  /* 0x800000070f00720b */ /* 0x040fe20003f6e000 */
[----:B------:R-:W-:Y:S01]  /*01d0*/  FADD R15, R15, R7 ;  /* 0x000000070f0f7221 */ /* 0x000fe20000000000 */
[C---:B------:R-:W-:Y:S01]  /*01e0*/  FSETP.GEU.AND P1, PT, R9.reuse, -R5, PT ;  /* 0x800000050900720b */ /* 0x040fe20003f2e000 */
[----:B------:R-:W-:Y:S01]  /*01f0*/  FADD R9, R9, R5 ;  /* 0x0000000509097221 */ /* 0x000fe20000000000 */
[C---:B------:R-:W-:Y:S01]  /*0200*/  FSETP.GEU.AND P0, PT, R10.reuse, -R6, PT ;  /* 0x800000060a00720b */ /* 0x040fe20003f0e000 */
[----:B------:R-:W-:Y:S01]  /*0210*/  FADD R10, R10, R6 ;  /* 0x000000060a0a7221 */ /* 0x000fe20000000000 */
[C---:B------:R-:W-:Y:S01]  /*0220*/  FSETP.GEU.AND P6, PT, R11.reuse, -R7, PT ;  /* 0x800000070b00720b */ /* 0x040fe20003fce000 */
[----:B------:R-:W-:Y:S01]  /*0230*/  FADD R11, R11, R7 ;  /* 0x000000070b0b7221 */ /* 0x000fe20000000000 */
[----:B------:R-:W-:-:S02]  /*0240*/  SEL R5, R13, RZ, P5 ;  /* 0x000000ff0d057207 */ /* 0x000fc40002800000 */
[----:B------:R-:W-:Y:S02]  /*0250*/  SEL R6, R14, RZ, P4 ;  /* 0x000000ff0e067207 */ /* 0x000fe40002000000 */
[----:B------:R-:W-:Y:S02]  /*0260*/  SEL R7, R15, RZ, P3 ;  /* 0x000000ff0f077207 */ /* 0x000fe40001800000 */
[----:B------:R-:W-:Y:S02]  /*0270*/  SEL R8, R8, RZ, P2 ;  /* 0x000000ff08087207 */ /* 0x000fe40001000000 */
[----:B------:R-:W-:Y:S02]  /*0280*/  SEL R9, R9, RZ, P1 ;  /* 0x000000ff09097207 */ /* 0x000fe40000800000 */
[----:B------:R-:W-:Y:S02]  /*0290*/  SEL R10, R10, RZ, P0 ;  /* 0x000000ff0a0a7207 */ /* 0x000fe40000000000 */
[----:B------:R-:W-:Y:S01]  /*02a0*/  SEL R11, R11, RZ, P6 ;  /* 0x000000ff0b0b7207 */ /* 0x000fe20003000000 */
[----:B------:R-:W-:Y:S04]  /*02b0*/  STG.E.128 desc[UR4][R2.64+0x800], R4 ;  /* 0x0008000402007986 */ /* 0x000fe8000c101d04 */
[----:B------:R-:W-:Y:S01]  /*02c0*/  STG.E.128 desc[UR4][R2.64], R8 ;  /* 0x0000000802007986 */ /* 0x000fe2000c101d04 */
[----:B------:R-:W-:Y:S05]  /*02d0*/  EXIT ;  /* 0x000000000000794d */ /* 0x000fea0003800000 */
.L_x_0:
[----:B------:R-:W-:-:S00]  /*02e0*/  BRA `(.L_x_0) ;  /* 0xfffffffc00fc7947 */ /* 0x000fc0000383ffff */
[----:B------:R-:W-:-:S00]  /*02f0*/  NOP ;  /* 0x0000000000007918 */ /* 0x000fc00000000000 */
        /* <DEDUP_REMOVED lines=8> */
.L_x_1:


//--------------------- .nv.constant0.triton_poi_fused_convolution_relu_8 --------------------------
	.section	.nv.constant0.triton_poi_fused_convolution_relu_8,"a",@progbits
	.sectionflags	@""
	.align	4
.nv.constant0.triton_poi_fused_convolution_relu_8:
	.zero		548
